//
// Generated by NVIDIA NVVM Compiler
//
// Compiler Build ID: CL-36424714
// Cuda compilation tools, release 13.0, V13.0.88
// Based on NVVM 20.0.0
//

.version 9.0
.target sm_100
.address_size 64

	// .globl	_Z11helloKernelv
.extern .func  (.param .b32 func_retval0) vprintf
(
	.param .b64 vprintf_param_0,
	.param .b64 vprintf_param_1
)
;
.global .align 1 .b8 $str[47] = {72, 101, 108, 108, 111, 32, 102, 114, 111, 109, 32, 67, 85, 68, 65, 32, 107, 101, 114, 110, 101, 108, 33, 32, 84, 104, 114, 101, 97, 100, 32, 37, 100, 32, 111, 102, 32, 66, 108, 111, 99, 107, 32, 37, 100, 10};

.visible .entry _Z11helloKernelv()
{
	.local .align 8 .b8 	__local_depot0[8];
	.reg .b64 	%SP;
	.reg .b64 	%SPL;
	.reg .b32 	%r<5>;
	.reg .b64 	%rd<5>;

	mov.u64 	%SPL, __local_depot0;
	cvta.local.u64 	%SP, %SPL;
	add.u64 	%rd1, %SP, 0;
	add.u64 	%rd2, %SPL, 0;
	mov.u32 	%r1, %tid.x;
	mov.u32 	%r2, %ctaid.x;
	st.local.v2.u32 	[%rd2], {%r1, %r2};
	mov.u64 	%rd3, $str;
	cvta.global.u64 	%rd4, %rd3;
	{ // callseq 0, 0
	.param .b64 param0;
	st.param.b64 	[param0], %rd4;
	.param .b64 param1;
	st.param.b64 	[param1], %rd1;
	.param .b32 retval0;
	call.uni (retval0), 
	vprintf, 
	(
	param0, 
	param1
	);
	ld.param.b32 	%r3, [retval0];
	} // callseq 0
	ret;

}


// ===== COMPILED SASS (sm_100) =====

	.target	sm_100

	.elftype	@"ET_EXEC"


//--------------------- .note.nv.tkinfo           --------------------------
	.section	.note.nv.tkinfo,"",@"SHT_NOTE"
	.sectionflags	@"SHF_NOTE_NV_TKINFO"
	.tkinfo
        /*0018*/ 	.word	0x00000002
        /*0030*/ 	.string	""
        /*0030*/ 	.string	"ptxas"
        /*0030*/ 	.string	"Cuda compilation tools, release 13.0, V13.0.88"
        /*0030*/ 	.string	"Build cuda_13.0.r13.0/compiler.36424714_0"
        /*0030*/ 	.string	"-arch sm_100 -m 64 "



//--------------------- .note.nv.cuinfo           --------------------------
	.section	.note.nv.cuinfo,"",@"SHT_NOTE"
	.sectionflags	@"SHF_NOTE_NV_CUINFO"
        /*0018*/ 	.short	0x0002
        /*001a*/ 	.short	0x0064
        /*001c*/ 	.short	0x0082
	.zero		2


//--------------------- .nv.info                  --------------------------
	.section	.nv.info,"",@"SHT_CUDA_INFO"
	.align	4


	//----- nvinfo : EIATTR_REGCOUNT
	.align		4
        /*0000*/ 	.byte	0x04, 0x2f
        /*0002*/ 	.short	(.L_2 - .L_1)
	.align		4
.L_1:
        /*0004*/ 	.word	index@(_Z11helloKernelv)
        /*0008*/ 	.word	0x00000018


	//----- nvinfo : EIATTR_FRAME_SIZE
	.align		4
.L_2:
        /*000c*/ 	.byte	0x04, 0x11
        /*000e*/ 	.short	(.L_4 - .L_3)
	.align		4
.L_3:
        /*0010*/ 	.word	index@(_Z11helloKernelv)
        /*0014*/ 	.word	0x00000008


	//----- nvinfo : EIATTR_MIN_STACK_SIZE
	.align		4
.L_4:
        /*0018*/ 	.byte	0x04, 0x12
        /*001a*/ 	.short	(.L_6 - .L_5)
	.align		4
.L_5:
        /*001c*/ 	.word	index@(_Z11helloKernelv)
        /*0020*/ 	.word	0x00000008
.L_6:


//--------------------- .nv.compat                --------------------------
	.section	.nv.compat,"",@"SHT_CUDA_COMPAT_INFO"
	.align	4
        /*0000*/ 	.byte	0x02, 0x09, 0x00, 0x00, 0x02, 0x02, 0x01, 0x00, 0x02, 0x05, 0x05, 0x00, 0x03, 0x07, 0x01, 0x01
        /*0010*/ 	.byte	0x02, 0x03, 0x00, 0x00, 0x02, 0x06, 0x01, 0x00, 0x04, 0x0b, 0x08, 0x00, 0x09, 0x00, 0x00, 0x00
        /*0020*/ 	.byte	0x00, 0x00, 0x00, 0x00


//--------------------- .nv.info._Z11helloKernelv --------------------------
	.section	.nv.info._Z11helloKernelv,"",@"SHT_CUDA_INFO"
	.sectionflags	@""
	.align	4


	//----- nvinfo : EIATTR_CUDA_API_VERSION
	.align		4
        /*0000*/ 	.byte	0x04, 0x37
        /*0002*/ 	.short	(.L_8 - .L_7)
.L_7:
        /*0004*/ 	.word	0x00000082


	//----- nvinfo : EIATTR_SPARSE_MMA_MASK
	.align		4
.L_8:
        /*0008*/ 	.byte	0x03, 0x50
        /*000a*/ 	.short	0x0000


	//----- nvinfo : EIATTR_MAXREG_COUNT
	.align		4
        /*000c*/ 	.byte	0x03, 0x1b
        /*000e*/ 	.short	0x00ff


	//----- nvinfo : EIATTR_EXTERNS
	.align		4
        /*0010*/ 	.byte	0x04, 0x0f
        /*0012*/ 	.short	(.L_10 - .L_9)


	//   ....[0]....
	.align		4
.L_9:
        /*0014*/ 	.word	index@(vprintf)


	//----- nvinfo : EIATTR_MERCURY_ISA_VERSION
	.align		4
.L_10:
        /*0018*/ 	.byte	0x03, 0x5f
        /*001a*/ 	.short	0x0101


	//----- nvinfo : EIATTR_VRC_CTA_INIT_COUNT
	.align		4
        /*001c*/ 	.byte	0x02, 0x4a
	.zero		1
	.zero		1


	//----- nvinfo : EIATTR_SYSCALL_OFFSETS
	.align		4
        /*0020*/ 	.byte	0x04, 0x46
        /*0022*/ 	.short	(.L_12 - .L_11)


	//   ....[0]....
.L_11:
        /*0024*/ 	.word	0x000000f0


	//----- nvinfo : EIATTR_EXIT_INSTR_OFFSETS
	.align		4
.L_12:
        /*0028*/ 	.byte	0x04, 0x1c
        /*002a*/ 	.short	(.L_14 - .L_13)


	//   ....[0]....
.L_13:
        /*002c*/ 	.word	0x00000100


	//----- nvinfo : EIATTR_SW_WAR
	.align		4
.L_14:
        /*0030*/ 	.byte	0x04, 0x36
        /*0032*/ 	.short	(.L_16 - .L_15)
.L_15:
        /*0034*/ 	.word	0x00000008
.L_16:


//--------------------- .nv.callgraph             --------------------------
	.section	.nv.callgraph,"",@"SHT_CUDA_CALLGRAPH"
	.align	4
	.sectionentsize	8
	.align		4
        /*0000*/ 	.word	0x00000000
	.align		4
        /*0004*/ 	.word	0xffffffff
	.align		4
        /*0008*/ 	.word	index@(_Z11helloKernelv)
	.align		4
        /*000c*/ 	.word	index@(vprintf)
	.align		4
        /*0010*/ 	.word	0x00000000
	.align		4
        /*0014*/ 	.word	0xfffffffe
	.align		4
        /*0018*/ 	.word	0x00000000
	.align		4
        /*001c*/ 	.word	0xfffffffd
	.align		4
        /*0020*/ 	.word	0x00000000
	.align		4
        /*0024*/ 	.word	0xfffffffc


//--------------------- .nv.constant4             --------------------------
	.section	.nv.constant4,"a",@progbits
	.align	8
	.align		8
.nv.constant4:
        /*0000*/ 	.dword	vprintf
	.align		8
        /*0008*/ 	.dword	$str


//--------------------- .text._Z11helloKernelv    --------------------------
	.section	.text._Z11helloKernelv,"ax",@progbits
	.align	128
        .global         _Z11helloKernelv
        .type           _Z11helloKernelv,@function
        .size           _Z11helloKernelv,(.L_x_2 - _Z11helloKernelv)
        .other          _Z11helloKernelv,@"STO_CUDA_ENTRY STV_DEFAULT"
_Z11helloKernelv:
.text._Z11helloKernelv:
[----:B------:R-:W0:Y:S01]  /*0000*/  LDC R1, c[0x0][0x37c] ;  /* 0x0000df00ff017b82 */ /* 0x000e220000000800 */
[----:B------:R-:W1:Y:S01]  /*0010*/  S2R R8, SR_TID.X ;  /* 0x0000000000087919 */ /* 0x000e620000002100 */
[----:B0-----:R-:W-:Y:S01]  /*0020*/  VIADD R1, R1, 0xfffffff8 ;  /* 0xfffffff801017836 */ /* 0x001fe20000000000 */
[----:B------:R-:W-:Y:S01]  /*0030*/  MOV R0, 0x0 ;  /* 0x0000000000007802 */ /* 0x000fe20000000f00 */
[----:B------:R-:W0:Y:S01]  /*0040*/  LDCU UR4, c[0x0][0x2f8] ;  /* 0x00005f00ff0477ac */ /* 0x000e220008000800 */
[----:B------:R-:W1:Y:S03]  /*0050*/  S2R R9, SR_CTAID.X ;  /* 0x0000000000097919 */ /* 0x000e660000002500 */
[----:B------:R2:W3:Y:S01]  /*0060*/  LDC.64 R2, c[0x4][R0] ;  /* 0x0100000000027b82 */ /* 0x0004e20000000a00 */
[----:B------:R-:W4:Y:S01]  /*0070*/  LDCU.64 UR6, c[0x4][0x8] ;  /* 0x01000100ff0677ac */ /* 0x000f220008000a00 */
[----:B------:R-:W5:Y:S01]  /*0080*/  LDCU UR5, c[0x0][0x2fc] ;  /* 0x00005f80ff0577ac */ /* 0x000f620008000800 */
[----:B0-----:R-:W-:Y:S01]  /*0090*/  IADD3 R6, P0, PT, R1, UR4, RZ ;  /* 0x0000000401067c10 */ /* 0x001fe2000ff1e0ff */
[----:B----4-:R-:W-:Y:S01]  /*00a0*/  IMAD.U32 R4, RZ, RZ, UR6 ;  /* 0x00000006ff047e24 */ /* 0x010fe2000f8e00ff */
[----:B------:R-:W-:-:S03]  /*00b0*/  MOV R5, UR7 ;  /* 0x0000000700057c02 */ /* 0x000fc60008000f00 */
[----:B-----5:R-:W-:Y:S01]  /*00c0*/  IMAD.X R7, RZ, RZ, UR5, P0 ;  /* 0x00000005ff077e24 */ /* 0x020fe200080e06ff */
[----:B-1----:R2:W-:Y:S07]  /*00d0*/  STL.64 [R1], R8 ;  /* 0x0000000801007387 */ /* 0x0025ee0000100a00 */
[----:B------:R-:W-:-:S07]  /*00e0*/  LEPC R20, `(.L_x_0) ;  /* 0x000000001014794e */ /* 0x000fce0000000000 */
[----:B--23--:R-:W-:Y:S05]  /*00f0*/  CALL.ABS.NOINC R2 ;  /* 0x0000000002007343 */ /* 0x00cfea0003c00000 */
.L_x_0:
[----:B------:R-:W-:Y:S05]  /*0100*/  EXIT ;  /* 0x000000000000794d */ /* 0x000fea0003800000 */
.L_x_1:
[----:B------:R-:W-:-:S00]  /*0110*/  BRA `(.L_x_1) ;  /* 0xfffffffc00fc7947 */ /* 0x000fc0000383ffff */
[----:B------:R-:W-:-:S00]  /*0120*/  NOP ;  /* 0x0000000000007918 */ /* 0x000fc00000000000 */
        /* <DEDUP_REMOVED lines=13> */
.L_x_2:


//--------------------- .nv.global.init           --------------------------
	.section	.nv.global.init,"aw",@progbits
.nv.global.init:
	.type		$str,@object
	.size		$str,(.L_0 - $str)
$str:
        /*0000*/ 	.byte	0x48, 0x65, 0x6c, 0x6c, 0x6f, 0x20, 0x66, 0x72, 0x6f, 0x6d, 0x20, 0x43, 0x55, 0x44, 0x41, 0x20
        /*0010*/ 	.byte	0x6b, 0x65, 0x72, 0x6e, 0x65, 0x6c, 0x21, 0x20, 0x54, 0x68, 0x72, 0x65, 0x61, 0x64, 0x20, 0x25
        /*0020*/ 	.byte	0x64, 0x20, 0x6f, 0x66, 0x20, 0x42, 0x6c, 0x6f, 0x63, 0x6b, 0x20, 0x25, 0x64, 0x0a, 0x00
.L_0:


//--------------------- .nv.shared.reserved.0     --------------------------
	.section	.nv.shared.reserved.0,"aw",@nobits
	.weak		__nv_reservedSMEM_offset_0_alias
	.size		__nv_reservedSMEM_offset_0_alias, 0, 64
	.other		__nv_reservedSMEM_offset_0_alias,@"STO_CUDA_RESERVED_SHARED STV_DEFAULT"
__nv_reservedSMEM_offset_0_alias:
	.zero		0
	.zero		64


//--------------------- .nv.constant0._Z11helloKernelv --------------------------
	.section	.nv.constant0._Z11helloKernelv,"a",@progbits
	.sectionflags	@""
	.align	4
.nv.constant0._Z11helloKernelv:
	.zero		896


//--------------------- SYMBOLS --------------------------

	.type		.nv.reservedSmem.offset0,@object
	.size		.nv.reservedSmem.offset0,0x4
	.type		vprintf,@function
